//
// Generated by NVIDIA NVVM Compiler
//
// Compiler Build ID: CL-36424714
// Cuda compilation tools, release 13.0, V13.0.88
// Based on NVVM 20.0.0
//

.version 9.0
.target sm_100
.address_size 64

	// .globl	_Z17processLineKernelPcPiS_i

.visible .entry _Z17processLineKernelPcPiS_i(
	.param .u64 .ptr .align 1 _Z17processLineKernelPcPiS_i_param_0,
	.param .u64 .ptr .align 1 _Z17processLineKernelPcPiS_i_param_1,
	.param .u64 .ptr .align 1 _Z17processLineKernelPcPiS_i_param_2,
	.param .u32 _Z17processLineKernelPcPiS_i_param_3
)
{
	.reg .pred 	%p<13>;
	.reg .b16 	%rs<31>;
	.reg .b32 	%r<11>;
	.reg .b64 	%rd<50>;

	ld.param.u64 	%rd19, [_Z17processLineKernelPcPiS_i_param_0];
	ld.param.u64 	%rd18, [_Z17processLineKernelPcPiS_i_param_1];
	ld.param.u64 	%rd20, [_Z17processLineKernelPcPiS_i_param_2];
	ld.param.u32 	%r2, [_Z17processLineKernelPcPiS_i_param_3];
	cvta.to.global.u64 	%rd1, %rd19;
	cvta.to.global.u64 	%rd2, %rd20;
	mov.u32 	%r3, %ctaid.x;
	mov.u32 	%r4, %ntid.x;
	mov.u32 	%r5, %tid.x;
	mad.lo.s32 	%r1, %r3, %r4, %r5;
	setp.ge.s32 	%p1, %r1, %r2;
	@%p1 bra 	$L__BB0_19;
	cvta.to.global.u64 	%rd21, %rd18;
	mul.wide.s32 	%rd22, %r1, 4;
	add.s64 	%rd23, %rd21, %rd22;
	ld.global.u32 	%r6, [%rd23];
	setp.gt.s32 	%p2, %r6, 3;
	@%p2 bra 	$L__BB0_8;
	setp.eq.s32 	%p5, %r6, 1;
	@%p5 bra 	$L__BB0_11;
	setp.eq.s32 	%p6, %r6, 3;
	@%p6 bra 	$L__BB0_4;
	bra.uni 	$L__BB0_19;
$L__BB0_4:
	shl.b32 	%r8, %r1, 8;
	cvt.s64.s32 	%rd31, %r8;
	add.s64 	%rd8, %rd2, %rd31;
	add.s64 	%rd9, %rd1, %rd31;
	ld.global.u8 	%rs29, [%rd9];
	setp.eq.s16 	%p9, %rs29, 0;
	mov.b64 	%rd47, 0;
	@%p9 bra 	$L__BB0_7;
	mov.b64 	%rd46, 0;
$L__BB0_6:
	add.s64 	%rd33, %rd8, %rd46;
	st.global.u8 	[%rd33], %rs29;
	add.s64 	%rd47, %rd46, 1;
	add.s64 	%rd34, %rd9, %rd46;
	ld.global.u8 	%rs29, [%rd34+1];
	setp.ne.s16 	%p10, %rs29, 0;
	mov.u64 	%rd46, %rd47;
	@%p10 bra 	$L__BB0_6;
$L__BB0_7:
	add.s64 	%rd35, %rd8, %rd47;
	mov.b16 	%rs11, 0;
	st.global.u8 	[%rd35], %rs11;
	bra.uni 	$L__BB0_19;
$L__BB0_8:
	setp.eq.s32 	%p3, %r6, 4;
	@%p3 bra 	$L__BB0_15;
	setp.eq.s32 	%p4, %r6, 5;
	@%p4 bra 	$L__BB0_10;
	bra.uni 	$L__BB0_19;
$L__BB0_10:
	shl.b32 	%r9, %r1, 8;
	cvt.s64.s32 	%rd36, %r9;
	add.s64 	%rd37, %rd2, %rd36;
	mov.b16 	%rs12, 85;
	st.global.u8 	[%rd37], %rs12;
	mov.b16 	%rs13, 110;
	st.global.u8 	[%rd37+1], %rs13;
	mov.b16 	%rs14, 115;
	st.global.u8 	[%rd37+2], %rs14;
	mov.b16 	%rs15, 117;
	st.global.u8 	[%rd37+3], %rs15;
	mov.b16 	%rs16, 112;
	st.global.u8 	[%rd37+4], %rs16;
	st.global.u8 	[%rd37+5], %rs16;
	mov.b16 	%rs17, 111;
	st.global.u8 	[%rd37+6], %rs17;
	mov.b16 	%rs18, 114;
	st.global.u8 	[%rd37+7], %rs18;
	mov.b16 	%rs19, 116;
	st.global.u8 	[%rd37+8], %rs19;
	mov.b16 	%rs20, 101;
	st.global.u8 	[%rd37+9], %rs20;
	mov.b16 	%rs21, 100;
	st.global.u8 	[%rd37+10], %rs21;
	mov.b16 	%rs22, 32;
	st.global.u8 	[%rd37+11], %rs22;
	mov.b16 	%rs23, 108;
	st.global.u8 	[%rd37+12], %rs23;
	mov.b16 	%rs24, 105;
	st.global.u8 	[%rd37+13], %rs24;
	st.global.u8 	[%rd37+14], %rs13;
	st.global.u8 	[%rd37+15], %rs20;
	mov.b16 	%rs25, 10;
	st.global.u8 	[%rd37+16], %rs25;
	mov.b16 	%rs26, 0;
	st.global.u8 	[%rd37+17], %rs26;
	bra.uni 	$L__BB0_19;
$L__BB0_11:
	shl.b32 	%r10, %r1, 8;
	cvt.s64.s32 	%rd39, %r10;
	add.s64 	%rd3, %rd2, %rd39;
	add.s64 	%rd4, %rd1, %rd39;
	ld.global.u8 	%rs28, [%rd4];
	setp.eq.s16 	%p11, %rs28, 0;
	mov.b64 	%rd45, 0;
	@%p11 bra 	$L__BB0_14;
	mov.b64 	%rd44, 0;
$L__BB0_13:
	add.s64 	%rd41, %rd3, %rd44;
	st.global.u8 	[%rd41], %rs28;
	add.s64 	%rd45, %rd44, 1;
	add.s64 	%rd42, %rd4, %rd44;
	ld.global.u8 	%rs28, [%rd42+1];
	setp.ne.s16 	%p12, %rs28, 0;
	mov.u64 	%rd44, %rd45;
	@%p12 bra 	$L__BB0_13;
$L__BB0_14:
	add.s64 	%rd43, %rd3, %rd45;
	mov.b16 	%rs27, 0;
	st.global.u8 	[%rd43], %rs27;
	bra.uni 	$L__BB0_19;
$L__BB0_15:
	shl.b32 	%r7, %r1, 8;
	cvt.s64.s32 	%rd25, %r7;
	add.s64 	%rd13, %rd2, %rd25;
	add.s64 	%rd14, %rd1, %rd25;
	ld.global.u8 	%rs30, [%rd14];
	setp.eq.s16 	%p7, %rs30, 0;
	mov.b64 	%rd49, 0;
	@%p7 bra 	$L__BB0_18;
	mov.b64 	%rd48, 0;
$L__BB0_17:
	add.s64 	%rd27, %rd13, %rd48;
	st.global.u8 	[%rd27], %rs30;
	add.s64 	%rd49, %rd48, 1;
	add.s64 	%rd28, %rd14, %rd48;
	ld.global.u8 	%rs30, [%rd28+1];
	setp.ne.s16 	%p8, %rs30, 0;
	mov.u64 	%rd48, %rd49;
	@%p8 bra 	$L__BB0_17;
$L__BB0_18:
	add.s64 	%rd29, %rd13, %rd49;
	mov.b16 	%rs10, 0;
	st.global.u8 	[%rd29], %rs10;
$L__BB0_19:
	ret;

}


// ===== COMPILED SASS (sm_100) =====

	.target	sm_100

	.elftype	@"ET_EXEC"


//--------------------- .note.nv.tkinfo           --------------------------
	.section	.note.nv.tkinfo,"",@"SHT_NOTE"
	.sectionflags	@"SHF_NOTE_NV_TKINFO"
	.tkinfo
        /*0018*/ 	.word	0x00000002
        /*0030*/ 	.string	""
        /*0030*/ 	.string	"ptxas"
        /*0030*/ 	.string	"Cuda compilation tools, release 13.0, V13.0.88"
        /*0030*/ 	.string	"Build cuda_13.0.r13.0/compiler.36424714_0"
        /*0030*/ 	.string	"-arch sm_100 -m 64 "



//--------------------- .note.nv.cuinfo           --------------------------
	.section	.note.nv.cuinfo,"",@"SHT_NOTE"
	.sectionflags	@"SHF_NOTE_NV_CUINFO"
        /*0018*/ 	.short	0x0002
        /*001a*/ 	.short	0x0064
        /*001c*/ 	.short	0x0082
	.zero		2


//--------------------- .nv.info                  --------------------------
	.section	.nv.info,"",@"SHT_CUDA_INFO"
	.align	4


	//----- nvinfo : EIATTR_REGCOUNT
	.align		4
        /*0000*/ 	.byte	0x04, 0x2f
        /*0002*/ 	.short	(.L_1 - .L_0)
	.align		4
.L_0:
        /*0004*/ 	.word	index@(_Z17processLineKernelPcPiS_i)
        /*0008*/ 	.word	0x00000010


	//----- nvinfo : EIATTR_FRAME_SIZE
	.align		4
.L_1:
        /*000c*/ 	.byte	0x04, 0x11
        /*000e*/ 	.short	(.L_3 - .L_2)
	.align		4
.L_2:
        /*0010*/ 	.word	index@(_Z17processLineKernelPcPiS_i)
        /*0014*/ 	.word	0x00000000


	//----- nvinfo : EIATTR_MIN_STACK_SIZE
	.align		4
.L_3:
        /*0018*/ 	.byte	0x04, 0x12
        /*001a*/ 	.short	(.L_5 - .L_4)
	.align		4
.L_4:
        /*001c*/ 	.word	index@(_Z17processLineKernelPcPiS_i)
        /*0020*/ 	.word	0x00000000
.L_5:


//--------------------- .nv.compat                --------------------------
	.section	.nv.compat,"",@"SHT_CUDA_COMPAT_INFO"
	.align	4
        /*0000*/ 	.byte	0x02, 0x09, 0x00, 0x00, 0x02, 0x02, 0x01, 0x00, 0x02, 0x05, 0x05, 0x00, 0x03, 0x07, 0x01, 0x01
        /*0010*/ 	.byte	0x02, 0x03, 0x00, 0x00, 0x02, 0x06, 0x01, 0x00, 0x04, 0x0b, 0x08, 0x00, 0x09, 0x00, 0x00, 0x00
        /*0020*/ 	.byte	0x00, 0x00, 0x00, 0x00


//--------------------- .nv.info._Z17processLineKernelPcPiS_i --------------------------
	.section	.nv.info._Z17processLineKernelPcPiS_i,"",@"SHT_CUDA_INFO"
	.sectionflags	@""
	.align	4


	//----- nvinfo : EIATTR_CUDA_API_VERSION
	.align		4
        /*0000*/ 	.byte	0x04, 0x37
        /*0002*/ 	.short	(.L_7 - .L_6)
.L_6:
        /*0004*/ 	.word	0x00000082


	//----- nvinfo : EIATTR_KPARAM_INFO
	.align		4
.L_7:
        /*0008*/ 	.byte	0x04, 0x17
        /*000a*/ 	.short	(.L_9 - .L_8)
.L_8:
        /*000c*/ 	.word	0x00000000
        /*0010*/ 	.short	0x0003
        /*0012*/ 	.short	0x0018
        /*0014*/ 	.byte	0x00, 0xf0, 0x11, 0x00


	//----- nvinfo : EIATTR_KPARAM_INFO
	.align		4
.L_9:
        /*0018*/ 	.byte	0x04, 0x17
        /*001a*/ 	.short	(.L_11 - .L_10)
.L_10:
        /*001c*/ 	.word	0x00000000
        /*0020*/ 	.short	0x0002
        /*0022*/ 	.short	0x0010
        /*0024*/ 	.byte	0x00, 0xf5, 0x21, 0x00


	//----- nvinfo : EIATTR_KPARAM_INFO
	.align		4
.L_11:
        /*0028*/ 	.byte	0x04, 0x17
        /*002a*/ 	.short	(.L_13 - .L_12)
.L_12:
        /*002c*/ 	.word	0x00000000
        /*0030*/ 	.short	0x0001
        /*0032*/ 	.short	0x0008
        /*0034*/ 	.byte	0x00, 0xf5, 0x21, 0x00


	//----- nvinfo : EIATTR_KPARAM_INFO
	.align		4
.L_13:
        /*0038*/ 	.byte	0x04, 0x17
        /*003a*/ 	.short	(.L_15 - .L_14)
.L_14:
        /*003c*/ 	.word	0x00000000
        /*0040*/ 	.short	0x0000
        /*0042*/ 	.short	0x0000
        /*0044*/ 	.byte	0x00, 0xf5, 0x21, 0x00


	//----- nvinfo : EIATTR_SPARSE_MMA_MASK
	.align		4
.L_15:
        /*0048*/ 	.byte	0x03, 0x50
        /*004a*/ 	.short	0x0000


	//----- nvinfo : EIATTR_MAXREG_COUNT
	.align		4
        /*004c*/ 	.byte	0x03, 0x1b
        /*004e*/ 	.short	0x00ff


	//----- nvinfo : EIATTR_MERCURY_ISA_VERSION
	.align		4
        /*0050*/ 	.byte	0x03, 0x5f
        /*0052*/ 	.short	0x0101


	//----- nvinfo : EIATTR_VRC_CTA_INIT_COUNT
	.align		4
        /*0054*/ 	.byte	0x02, 0x4a
	.zero		1
	.zero		1


	//----- nvinfo : EIATTR_EXIT_INSTR_OFFSETS
	.align		4
        /*0058*/ 	.byte	0x04, 0x1c
        /*005a*/ 	.short	(.L_17 - .L_16)


	//   ....[0]....
.L_16:
        /*005c*/ 	.word	0x00000070


	//   ....[1]....
        /*0060*/ 	.word	0x00000370


	//   ....[2]....
        /*0064*/ 	.word	0x000005a0


	//   ....[3]....
        /*0068*/ 	.word	0x000008d0


	//   ....[4]....
        /*006c*/ 	.word	0x00000b10


	//----- nvinfo : EIATTR_INDIRECT_BRANCH_TARGETS
	.align		4
.L_17:
        /*0070*/ 	.byte	0x04, 0x34
        /*0072*/ 	.short	(.L_19 - .L_18)


	//   ....[0]....
.L_18:
        /*0074*/ 	.word	.L_x_15@srel
        /*0078*/ 	.short	0x0
        /*007a*/ 	.short	0x0
        /*007c*/ 	.word	0x4
        /*0080*/ 	.word	.L_x_16@srel
        /*0084*/ 	.word	.L_x_17@srel
        /*0088*/ 	.word	.L_x_18@srel
        /*008c*/ 	.word	.L_x_17@srel


	//   ....[1]....
        /*0090*/ 	.word	.L_x_20@srel
        /*0094*/ 	.short	0x0
        /*0096*/ 	.short	0x0
        /*0098*/ 	.word	0x3
        /*009c*/ 	.word	.L_x_21@srel
        /*00a0*/ 	.word	.L_x_22@srel
        /*00a4*/ 	.word	.L_x_17@srel


	//----- nvinfo : EIATTR_CRS_STACK_SIZE
	.align		4
.L_19:
        /*00a8*/ 	.byte	0x04, 0x1e
        /*00aa*/ 	.short	(.L_21 - .L_20)
.L_20:
        /*00ac*/ 	.word	0x00000000


	//----- nvinfo : EIATTR_CBANK_PARAM_SIZE
	.align		4
.L_21:
        /*00b0*/ 	.byte	0x03, 0x19
        /*00b2*/ 	.short	0x001c


	//----- nvinfo : EIATTR_PARAM_CBANK
	.align		4
        /*00b4*/ 	.byte	0x04, 0x0a
        /*00b6*/ 	.short	(.L_23 - .L_22)
	.align		4
.L_22:
        /*00b8*/ 	.word	index@(.nv.constant0._Z17processLineKernelPcPiS_i)
        /*00bc*/ 	.short	0x0380
        /*00be*/ 	.short	0x001c


	//----- nvinfo : EIATTR_SW_WAR
	.align		4
.L_23:
        /*00c0*/ 	.byte	0x04, 0x36
        /*00c2*/ 	.short	(.L_25 - .L_24)
.L_24:
        /*00c4*/ 	.word	0x00000008
.L_25:


//--------------------- .nv.callgraph             --------------------------
	.section	.nv.callgraph,"",@"SHT_CUDA_CALLGRAPH"
	.align	4
	.sectionentsize	8
	.align		4
        /*0000*/ 	.word	0x00000000
	.align		4
        /*0004*/ 	.word	0xffffffff
	.align		4
        /*0008*/ 	.word	0x00000000
	.align		4
        /*000c*/ 	.word	0xfffffffe
	.align		4
        /*0010*/ 	.word	0x00000000
	.align		4
        /*0014*/ 	.word	0xfffffffd
	.align		4
        /*0018*/ 	.word	0x00000000
	.align		4
        /*001c*/ 	.word	0xfffffffc


//--------------------- .nv.constant2._Z17processLineKernelPcPiS_i --------------------------
	.section	.nv.constant2._Z17processLineKernelPcPiS_i,"a",@progbits
	.sectionflags	@""
	.align	4
.nv.constant2._Z17processLineKernelPcPiS_i:
        /*0000*/ 	.byte	0x80, 0x03, 0x00, 0x00, 0x00, 0x0b, 0x00, 0x00, 0x50, 0x01, 0x00, 0x00, 0x00, 0x0b, 0x00, 0x00
        /*0010*/ 	.byte	0xe0, 0x08, 0x00, 0x00, 0x10, 0x06, 0x00, 0x00, 0x00, 0x0b, 0x00, 0x00


//--------------------- .text._Z17processLineKernelPcPiS_i --------------------------
	.section	.text._Z17processLineKernelPcPiS_i,"ax",@progbits
	.align	128
        .global         _Z17processLineKernelPcPiS_i
        .type           _Z17processLineKernelPcPiS_i,@function
        .size           _Z17processLineKernelPcPiS_i,(.L_x_24 - _Z17processLineKernelPcPiS_i)
        .other          _Z17processLineKernelPcPiS_i,@"STO_CUDA_ENTRY STV_DEFAULT"
_Z17processLineKernelPcPiS_i:
.text._Z17processLineKernelPcPiS_i:
[----:B------:R-:W-:Y:S01]  /*0000*/  LDC R1, c[0x0][0x37c] ;  /* 0x0000df00ff017b82 */ /* 0x000fe20000000800 */
[----:B------:R-:W0:Y:S07]  /*0010*/  S2R R0, SR_TID.X ;  /* 0x0000000000007919 */ /* 0x000e2e0000002100 */
[----:B------:R-:W0:Y:S01]  /*0020*/  S2UR UR4, SR_CTAID.X ;  /* 0x00000000000479c3 */ /* 0x000e220000002500 */
[----:B------:R-:W1:Y:S07]  /*0030*/  LDCU UR5, c[0x0][0x398] ;  /* 0x00007300ff0577ac */ /* 0x000e6e0008000800 */
[----:B------:R-:W0:Y:S02]  /*0040*/  LDC R5, c[0x0][0x360] ;  /* 0x0000d800ff057b82 */ /* 0x000e240000000800 */
[----:B0-----:R-:W-:-:S05]  /*0050*/  IMAD R5, R5, UR4, R0 ;  /* 0x0000000405057c24 */ /* 0x001fca000f8e0200 */
[----:B-1----:R-:W-:-:S13]  /*0060*/  ISETP.GE.AND P0, PT, R5, UR5, PT ;  /* 0x0000000505007c0c */ /* 0x002fda000bf06270 */
[----:B------:R-:W-:Y:S05]  /*0070*/  @P0 EXIT ;  /* 0x000000000000094d */ /* 0x000fea0003800000 */
[----:B------:R-:W0:Y:S01]  /*0080*/  LDC.64 R2, c[0x0][0x388] ;  /* 0x0000e200ff027b82 */ /* 0x000e220000000a00 */
[----:B------:R-:W1:Y:S01]  /*0090*/  LDCU.64 UR4, c[0x0][0x358] ;  /* 0x00006b00ff0477ac */ /* 0x000e620008000a00 */
[----:B0-----:R-:W-:-:S06]  /*00a0*/  IMAD.WIDE R2, R5, 0x4, R2 ;  /* 0x0000000405027825 */ /* 0x001fcc00078e0202 */
[----:B-1----:R-:W2:Y:S01]  /*00b0*/  LDG.E R2, desc[UR4][R2.64] ;  /* 0x0000000402027981 */ /* 0x002ea2000c1e1900 */
[----:B------:R-:W-:Y:S01]  /*00c0*/  BSSY.RECONVERGENT B0, `(.L_x_0) ;  /* 0x00000a4000007945 */ /* 0x000fe20003800200 */
[----:B--2---:R-:W-:-:S13]  /*00d0*/  ISETP.GT.AND P0, PT, R2, 0x3, PT ;  /* 0x000000030200780c */ /* 0x004fda0003f04270 */
[----:B------:R-:W-:Y:S05]  /*00e0*/  @P0 BRA `(.L_x_1) ;  /* 0x0000000400300947 */ /* 0x000fea0003800000 */
[----:B------:R-:W-:-:S05]  /*00f0*/  IMAD.MOV.U32 R3, RZ, RZ, -0x1 ;  /* 0xffffffffff037424 */ /* 0x000fca00078e00ff */
[----:B------:R-:W-:-:S05]  /*0100*/  VIADDMNMX.U32 R2, R2, R3, 0x3, PT ;  /* 0x0000000302027446 */ /* 0x000fca0003800003 */
[----:B------:R-:W-:-:S04]  /*0110*/  IMAD.SHL.U32 R0, R2, 0x4, RZ ;  /* 0x0000000402007824 */ /* 0x000fc800078e00ff */
[----:B------:R-:W0:Y:S02]  /*0120*/  LDC R2, c[0x2][R0] ;  /* 0x0080000000027b82 */ /* 0x000e240000000800 */
[----:B0-----:R-:W-:-:S04]  /*0130*/  SHF.R.S32.HI R3, RZ, 0x1f, R2 ;  /* 0x0000001fff037819 */ /* 0x001fc80000011402 */
.L_x_15:
[----:B------:R-:W-:Y:S05]  /*0140*/  BRX R2 -0x150                              (*"BRANCH_TARGETS .L_x_16,.L_x_17,.L_x_18"*) ;  /* 0xfffffffc02ac7949 */ /* 0x000fea000383ffff */
.L_x_18:
[----:B------:R-:W0:Y:S01]  /*0150*/  LDCU.64 UR6, c[0x0][0x380] ;  /* 0x00007000ff0677ac */ /* 0x000e220008000a00 */
[----:B------:R-:W-:-:S05]  /*0160*/  IMAD.SHL.U32 R5, R5, 0x100, RZ ;  /* 0x0000010005057824 */ /* 0x000fca00078e00ff */
[----:B------:R-:W-:Y:S02]  /*0170*/  SHF.R.S32.HI R4, RZ, 0x1f, R5 ;  /* 0x0000001fff047819 */ /* 0x000fe40000011405 */
[----:B0-----:R-:W-:-:S04]  /*0180*/  IADD3 R2, P0, PT, R5, UR6, RZ ;  /* 0x0000000605027c10 */ /* 0x001fc8000ff1e0ff */
[----:B------:R-:W-:Y:S01]  /*0190*/  IADD3.X R3, PT, PT, R4, UR7, RZ, P0, !PT ;  /* 0x0000000704037c10 */ /* 0x000fe200087fe4ff */
[----:B------:R-:W0:Y:S04]  /*01a0*/  LDCU.64 UR6, c[0x0][0x390] ;  /* 0x00007200ff0677ac */ /* 0x000e280008000a00 */
[----:B------:R-:W2:Y:S01]  /*01b0*/  LDG.E.U8 R0, desc[UR4][R2.64] ;  /* 0x0000000402007981 */ /* 0x000ea2000c1e1100 */
[----:B------:R-:W-:Y:S01]  /*01c0*/  BSSY.RECONVERGENT B1, `(.L_x_2) ;  /* 0x0000017000017945 */ /* 0x000fe20003800200 */
[----:B------:R-:W-:Y:S01]  /*01d0*/  IMAD.MOV.U32 R8, RZ, RZ, RZ ;  /* 0x000000ffff087224 */ /* 0x000fe200078e00ff */
[----:B0-----:R-:W-:Y:S01]  /*01e0*/  IADD3 R10, P1, PT, R5, UR6, RZ ;  /* 0x00000006050a7c10 */ /* 0x001fe2000ff3e0ff */
[----:B------:R-:W-:-:S03]  /*01f0*/  IMAD.MOV.U32 R5, RZ, RZ, RZ ;  /* 0x000000ffff057224 */ /* 0x000fc600078e00ff */
[----:B------:R-:W-:Y:S02]  /*0200*/  IADD3.X R11, PT, PT, R4, UR7, RZ, P1, !PT ;  /* 0x00000007040b7c10 */ /* 0x000fe40008ffe4ff */
[----:B--2---:R-:W-:-:S13]  /*0210*/  ISETP.NE.AND P0, PT, R0, RZ, PT ;  /* 0x000000ff0000720c */ /* 0x004fda0003f05270 */
[----:B------:R-:W-:Y:S05]  /*0220*/  @!P0 BRA `(.L_x_3) ;  /* 0x0000000000408947 */ /* 0x000fea0003800000 */
[----:B------:R-:W-:Y:S01]  /*0230*/  BSSY.RECONVERGENT B2, `(.L_x_4) ;  /* 0x000000e000027945 */ /* 0x000fe20003800200 */
[----:B------:R-:W-:Y:S01]  /*0240*/  PRMT R9, R0, 0x7610, R9 ;  /* 0x0000761000097816 */ /* 0x000fe20000000009 */
[----:B------:R-:W-:Y:S02]  /*0250*/  IMAD.MOV.U32 R0, RZ, RZ, RZ ;  /* 0x000000ffff007224 */ /* 0x000fe400078e00ff */
[----:B------:R-:W-:-:S07]  /*0260*/  IMAD.MOV.U32 R8, RZ, RZ, RZ ;  /* 0x000000ffff087224 */ /* 0x000fce00078e00ff */
.L_x_5:
[C---:B------:R-:W-:Y:S02]  /*0270*/  IADD3 R4, P0, PT, R0.reuse, R10, RZ ;  /* 0x0000000a00047210 */ /* 0x040fe40007f1e0ff */
[----:B------:R-:W-:-:S03]  /*0280*/  IADD3 R6, P1, PT, R0, R2, RZ ;  /* 0x0000000200067210 */ /* 0x000fc60007f3e0ff */
[C---:B------:R-:W-:Y:S02]  /*0290*/  IMAD.X R5, R8.reuse, 0x1, R11, P0 ;  /* 0x0000000108057824 */ /* 0x040fe400000e060b */
[----:B------:R-:W-:-:S03]  /*02a0*/  IMAD.X R7, R8, 0x1, R3, P1 ;  /* 0x0000000108077824 */ /* 0x000fc600008e0603 */
[----:B------:R0:W-:Y:S04]  /*02b0*/  STG.E.U8 desc[UR4][R4.64], R9 ;  /* 0x0000000904007986 */ /* 0x0001e8000c101104 */
[----:B0-----:R-:W2:Y:S01]  /*02c0*/  LDG.E.U8 R9, desc[UR4][R6.64+0x1] ;  /* 0x0000010406097981 */ /* 0x001ea2000c1e1100 */
[----:B------:R-:W-:-:S05]  /*02d0*/  IADD3 R0, P1, PT, R0, 0x1, RZ ;  /* 0x0000000100007810 */ /* 0x000fca0007f3e0ff */
[----:B------:R-:W-:Y:S01]  /*02e0*/  IMAD.X R8, RZ, RZ, R8, P1 ;  /* 0x000000ffff087224 */ /* 0x000fe200008e0608 */
[----:B--2---:R-:W-:-:S13]  /*02f0*/  ISETP.NE.AND P0, PT, R9, RZ, PT ;  /* 0x000000ff0900720c */ /* 0x004fda0003f05270 */
[----:B------:R-:W-:Y:S05]  /*0300*/  @P0 BRA `(.L_x_5) ;  /* 0xfffffffc00d80947 */ /* 0x000fea000383ffff */
[----:B------:R-:W-:Y:S05]  /*0310*/  BSYNC.RECONVERGENT B2 ;  /* 0x0000000000027941 */ /* 0x000fea0003800200 */
.L_x_4:
[----:B------:R-:W-:-:S07]  /*0320*/  IMAD.MOV.U32 R5, RZ, RZ, R0 ;  /* 0x000000ffff057224 */ /* 0x000fce00078e0000 */
.L_x_3:
[----:B------:R-:W-:Y:S05]  /*0330*/  BSYNC.RECONVERGENT B1 ;  /* 0x0000000000017941 */ /* 0x000fea0003800200 */
.L_x_2:
[----:B------:R-:W-:-:S05]  /*0340*/  IADD3 R2, P0, PT, R5, R10, RZ ;  /* 0x0000000a05027210 */ /* 0x000fca0007f1e0ff */
[----:B------:R-:W-:-:S05]  /*0350*/  IMAD.X R3, R8, 0x1, R11, P0 ;  /* 0x0000000108037824 */ /* 0x000fca00000e060b */
[----:B------:R-:W-:Y:S01]  /*0360*/  STG.E.U8 desc[UR4][R2.64], RZ ;  /* 0x000000ff02007986 */ /* 0x000fe2000c101104 */
[----:B------:R-:W-:Y:S05]  /*0370*/  EXIT ;  /* 0x000000000000794d */ /* 0x000fea0003800000 */
.L_x_16:
        /* <DEDUP_REMOVED lines=8> */
[----:B------:R-:W-:Y:S02]  /*0400*/  IMAD.MOV.U32 R4, RZ, RZ, RZ ;  /* 0x000000ffff047224 */ /* 0x000fe400078e00ff */
[----:B------:R-:W-:Y:S01]  /*0410*/  IMAD.MOV.U32 R8, RZ, RZ, RZ ;  /* 0x000000ffff087224 */ /* 0x000fe200078e00ff */
[----:B0-----:R-:W-:-:S04]  /*0420*/  IADD3 R11, P1, PT, R5, UR6, RZ ;  /* 0x00000006050b7c10 */ /* 0x001fc8000ff3e0ff */
[----:B------:R-:W-:Y:S02]  /*0430*/  IADD3.X R13, PT, PT, R6, UR7, RZ, P1, !PT ;  /* 0x00000007060d7c10 */ /* 0x000fe40008ffe4ff */
[----:B--2---:R-:W-:-:S13]  /*0440*/  ISETP.NE.AND P0, PT, R0, RZ, PT ;  /* 0x000000ff0000720c */ /* 0x004fda0003f05270 */
[----:B------:R-:W-:Y:S05]  /*0450*/  @!P0 BRA `(.L_x_7) ;  /* 0x0000000000408947 */ /* 0x000fea0003800000 */
[----:B------:R-:W-:Y:S01]  /*0460*/  BSSY.RECONVERGENT B2, `(.L_x_8) ;  /* 0x000000e000027945 */ /* 0x000fe20003800200 */
[----:B------:R-:W-:Y:S01]  /*0470*/  PRMT R9, R0, 0x7610, R9 ;  /* 0x0000761000097816 */ /* 0x000fe20000000009 */
[----:B------:R-:W-:Y:S02]  /*0480*/  IMAD.MOV.U32 R0, RZ, RZ, RZ ;  /* 0x000000ffff007224 */ /* 0x000fe400078e00ff */
[----:B------:R-:W-:-:S07]  /*0490*/  IMAD.MOV.U32 R8, RZ, RZ, RZ ;  /* 0x000000ffff087224 */ /* 0x000fce00078e00ff */
.L_x_9:
        /* <DEDUP_REMOVED lines=11> */
.L_x_8:
[----:B------:R-:W-:-:S07]  /*0550*/  IMAD.MOV.U32 R4, RZ, RZ, R0 ;  /* 0x000000ffff047224 */ /* 0x000fce00078e0000 */
.L_x_7:
[----:B------:R-:W-:Y:S05]  /*0560*/  BSYNC.RECONVERGENT B1 ;  /* 0x0000000000017941 */ /* 0x000fea0003800200 */
.L_x_6:
[----:B------:R-:W-:-:S05]  /*0570*/  IADD3 R2, P0, PT, R4, R11, RZ ;  /* 0x0000000b04027210 */ /* 0x000fca0007f1e0ff */
[----:B------:R-:W-:-:S05]  /*0580*/  IMAD.X R3, R8, 0x1, R13, P0 ;  /* 0x0000000108037824 */ /* 0x000fca00000e060d */
[----:B------:R-:W-:Y:S01]  /*0590*/  STG.E.U8 desc[UR4][R2.64], RZ ;  /* 0x000000ff02007986 */ /* 0x000fe2000c101104 */
[----:B------:R-:W-:Y:S05]  /*05a0*/  EXIT ;  /* 0x000000000000794d */ /* 0x000fea0003800000 */
.L_x_1:
[----:B------:R-:W-:-:S05]  /*05b0*/  IMAD.MOV.U32 R3, RZ, RZ, -0x4 ;  /* 0xfffffffcff037424 */ /* 0x000fca00078e00ff */
[----:B------:R-:W-:-:S05]  /*05c0*/  VIADDMNMX.U32 R2, R2, R3, 0x2, PT ;  /* 0x0000000202027446 */ /* 0x000fca0003800003 */
[----:B------:R-:W-:-:S04]  /*05d0*/  IMAD.SHL.U32 R0, R2, 0x4, RZ ;  /* 0x0000000402007824 */ /* 0x000fc800078e00ff */
[----:B------:R-:W0:Y:S02]  /*05e0*/  LDC R2, c[0x2][R0+0x10] ;  /* 0x0080040000027b82 */ /* 0x000e240000000800 */
[----:B0-----:R-:W-:-:S04]  /*05f0*/  SHF.R.S32.HI R3, RZ, 0x1f, R2 ;  /* 0x0000001fff037819 */ /* 0x001fc80000011402 */
.L_x_20:
[----:B------:R-:W-:Y:S05]  /*0600*/  BRX R2 -0x610                              (*"BRANCH_TARGETS .L_x_21,.L_x_22,.L_x_17"*) ;  /* 0xfffffff8027c7949 */ /* 0x000fea000383ffff */
.L_x_22:
[----:B------:R-:W0:Y:S01]  /*0610*/  LDCU.64 UR6, c[0x0][0x390] ;  /* 0x00007200ff0677ac */ /* 0x000e220008000a00 */
[----:B------:R-:W-:Y:S02]  /*0620*/  IMAD.SHL.U32 R5, R5, 0x100, RZ ;  /* 0x0000010005057824 */ /* 0x000fe400078e00ff */
[----:B------:R-:W-:Y:S02]  /*0630*/  IMAD.MOV.U32 R0, RZ, RZ, 0x55 ;  /* 0x00000055ff007424 */ /* 0x000fe400078e00ff */
[----:B------:R-:W-:Y:S02]  /*0640*/  IMAD.MOV.U32 R6, RZ, RZ, 0x73 ;  /* 0x00000073ff067424 */ /* 0x000fe400078e00ff */
[----:B------:R-:W-:Y:S02]  /*0650*/  IMAD.MOV.U32 R9, RZ, RZ, 0x72 ;  /* 0x00000072ff097424 */ /* 0x000fe400078e00ff */
[----:B------:R-:W-:Y:S02]  /*0660*/  IMAD.MOV.U32 R4, RZ, RZ, 0x6e ;  /* 0x0000006eff047424 */ /* 0x000fe400078e00ff */
[----:B------:R-:W-:-:S02]  /*0670*/  IMAD.MOV.U32 R10, RZ, RZ, 0x65 ;  /* 0x00000065ff0a7424 */ /* 0x000fc400078e00ff */
[----:B------:R-:W-:Y:S02]  /*0680*/  IMAD.MOV.U32 R7, RZ, RZ, 0x70 ;  /* 0x00000070ff077424 */ /* 0x000fe400078e00ff */
[----:B------:R-:W-:Y:S02]  /*0690*/  IMAD.MOV.U32 R8, RZ, RZ, 0x6f ;  /* 0x0000006fff087424 */ /* 0x000fe400078e00ff */
[----:B------:R-:W-:Y:S01]  /*06a0*/  IMAD.MOV.U32 R11, RZ, RZ, 0x69 ;  /* 0x00000069ff0b7424 */ /* 0x000fe200078e00ff */
[----:B0-----:R-:W-:Y:S01]  /*06b0*/  IADD3 R2, P0, PT, R5, UR6, RZ ;  /* 0x0000000605027c10 */ /* 0x001fe2000ff1e0ff */
[----:B------:R-:W-:-:S03]  /*06c0*/  IMAD.MOV.U32 R12, RZ, RZ, 0xa ;  /* 0x0000000aff0c7424 */ /* 0x000fc600078e00ff */
[----:B------:R-:W-:Y:S02]  /*06d0*/  LEA.HI.X.SX32 R3, R5, UR7, 0x1, P0 ;  /* 0x0000000705037c11 */ /* 0x000fe400080f0eff */
[----:B------:R-:W-:Y:S01]  /*06e0*/  PRMT R5, R6, 0x7610, R5 ;  /* 0x0000761006057816 */ /* 0x000fe20000000005 */
[----:B------:R-:W-:Y:S02]  /*06f0*/  IMAD.MOV.U32 R6, RZ, RZ, 0x75 ;  /* 0x00000075ff067424 */ /* 0x000fe400078e00ff */
[----:B------:R0:W-:Y:S04]  /*0700*/  STG.E.U8 desc[UR4][R2.64], R0 ;  /* 0x0000000002007986 */ /* 0x0001e8000c101104 */
[----:B------:R-:W-:Y:S04]  /*0710*/  STG.E.U8 desc[UR4][R2.64+0x1], R4 ;  /* 0x0000010402007986 */ /* 0x000fe8000c101104 */
[----:B------:R1:W-:Y:S01]  /*0720*/  STG.E.U8 desc[UR4][R2.64+0xe], R4 ;  /* 0x00000e0402007986 */ /* 0x0003e2000c101104 */
[----:B0-----:R-:W-:Y:S01]  /*0730*/  PRMT R0, R9, 0x7610, R0 ;  /* 0x0000761009007816 */ /* 0x001fe20000000000 */
[----:B------:R-:W-:-:S02]  /*0740*/  IMAD.MOV.U32 R9, RZ, RZ, 0x74 ;  /* 0x00000074ff097424 */ /* 0x000fc400078e00ff */
[----:B------:R0:W-:Y:S04]  /*0750*/  STG.E.U8 desc[UR4][R2.64+0x2], R5 ;  /* 0x0000020502007986 */ /* 0x0001e8000c101104 */
[----:B------:R2:W-:Y:S01]  /*0760*/  STG.E.U8 desc[UR4][R2.64+0x3], R6 ;  /* 0x0000030602007986 */ /* 0x0005e2000c101104 */
[----:B-1----:R-:W-:Y:S01]  /*0770*/  PRMT R4, R9, 0x7610, R4 ;  /* 0x0000761009047816 */ /* 0x002fe20000000004 */
[----:B------:R-:W-:Y:S02]  /*0780*/  IMAD.MOV.U32 R9, RZ, RZ, 0x20 ;  /* 0x00000020ff097424 */ /* 0x000fe400078e00ff */
[----:B------:R-:W-:Y:S01]  /*0790*/  STG.E.U8 desc[UR4][R2.64+0x4], R7 ;  /* 0x0000040702007986 */ /* 0x000fe2000c101104 */
[----:B0-----:R-:W-:Y:S01]  /*07a0*/  PRMT R5, R10, 0x7610, R5 ;  /* 0x000076100a057816 */ /* 0x001fe20000000005 */
[----:B------:R-:W-:-:S02]  /*07b0*/  IMAD.MOV.U32 R10, RZ, RZ, 0x6c ;  /* 0x0000006cff0a7424 */ /* 0x000fc400078e00ff */
[----:B------:R0:W-:Y:S01]  /*07c0*/  STG.E.U8 desc[UR4][R2.64+0x5], R7 ;  /* 0x0000050702007986 */ /* 0x0001e2000c101104 */
[----:B--2---:R-:W-:-:S03]  /*07d0*/  IMAD.MOV.U32 R6, RZ, RZ, 0x64 ;  /* 0x00000064ff067424 */ /* 0x004fc600078e00ff */
[----:B------:R1:W-:Y:S04]  /*07e0*/  STG.E.U8 desc[UR4][R2.64+0x6], R8 ;  /* 0x0000060802007986 */ /* 0x0003e8000c101104 */
[----:B------:R2:W-:Y:S04]  /*07f0*/  STG.E.U8 desc[UR4][R2.64+0x7], R0 ;  /* 0x0000070002007986 */ /* 0x0005e8000c101104 */
[----:B------:R3:W-:Y:S01]  /*0800*/  STG.E.U8 desc[UR4][R2.64+0x8], R4 ;  /* 0x0000080402007986 */ /* 0x0007e2000c101104 */
[----:B0-----:R-:W-:Y:S02]  /*0810*/  PRMT R7, R9, 0x7610, R7 ;  /* 0x0000761009077816 */ /* 0x001fe40000000007 */
[----:B-1----:R-:W-:Y:S01]  /*0820*/  PRMT R8, R11, 0x7610, R8 ;  /* 0x000076100b087816 */ /* 0x002fe20000000008 */
[----:B------:R-:W-:Y:S01]  /*0830*/  STG.E.U8 desc[UR4][R2.64+0x9], R5 ;  /* 0x0000090502007986 */ /* 0x000fe2000c101104 */
[----:B--2---:R-:W-:-:S03]  /*0840*/  PRMT R0, R10, 0x7610, R0 ;  /* 0x000076100a007816 */ /* 0x004fc60000000000 */
[----:B------:R-:W-:Y:S01]  /*0850*/  STG.E.U8 desc[UR4][R2.64+0xf], R5 ;  /* 0x00000f0502007986 */ /* 0x000fe2000c101104 */
[----:B---3--:R-:W-:-:S03]  /*0860*/  PRMT R4, R12, 0x7610, R4 ;  /* 0x000076100c047816 */ /* 0x008fc60000000004 */
[----:B------:R-:W-:Y:S04]  /*0870*/  STG.E.U8 desc[UR4][R2.64+0xa], R6 ;  /* 0x00000a0602007986 */ /* 0x000fe8000c101104 */
[----:B------:R-:W-:Y:S04]  /*0880*/  STG.E.U8 desc[UR4][R2.64+0xb], R7 ;  /* 0x00000b0702007986 */ /* 0x000fe8000c101104 */
[----:B------:R-:W-:Y:S04]  /*0890*/  STG.E.U8 desc[UR4][R2.64+0xc], R0 ;  /* 0x00000c0002007986 */ /* 0x000fe8000c101104 */
[----:B------:R-:W-:Y:S04]  /*08a0*/  STG.E.U8 desc[UR4][R2.64+0xd], R8 ;  /* 0x00000d0802007986 */ /* 0x000fe8000c101104 */
[----:B------:R-:W-:Y:S04]  /*08b0*/  STG.E.U8 desc[UR4][R2.64+0x10], R4 ;  /* 0x0000100402007986 */ /* 0x000fe8000c101104 */
[----:B------:R-:W-:Y:S01]  /*08c0*/  STG.E.U8 desc[UR4][R2.64+0x11], RZ ;  /* 0x000011ff02007986 */ /* 0x000fe2000c101104 */
[----:B------:R-:W-:Y:S05]  /*08d0*/  EXIT ;  /* 0x000000000000794d */ /* 0x000fea0003800000 */
.L_x_21:
        /* <DEDUP_REMOVED lines=18> */
.L_x_13:
        /* <DEDUP_REMOVED lines=11> */
.L_x_12:
[----:B------:R-:W-:-:S07]  /*0ab0*/  IMAD.MOV.U32 R4, RZ, RZ, R0 ;  /* 0x000000ffff047224 */ /* 0x000fce00078e0000 */
.L_x_11:
[----:B------:R-:W-:Y:S05]  /*0ac0*/  BSYNC.RECONVERGENT B1 ;  /* 0x0000000000017941 */ /* 0x000fea0003800200 */
.L_x_10:
[----:B------:R-:W-:-:S05]  /*0ad0*/  IADD3 R2, P0, PT, R4, R11, RZ ;  /* 0x0000000b04027210 */ /* 0x000fca0007f1e0ff */
[----:B------:R-:W-:-:S05]  /*0ae0*/  IMAD.X R3, R8, 0x1, R13, P0 ;  /* 0x0000000108037824 */ /* 0x000fca00000e060d */
[----:B------:R0:W-:Y:S03]  /*0af0*/  STG.E.U8 desc[UR4][R2.64], RZ ;  /* 0x000000ff02007986 */ /* 0x0001e6000c101104 */
.L_x_17:
[----:B------:R-:W-:Y:S05]  /*0b00*/  BSYNC.RECONVERGENT B0 ;  /* 0x0000000000007941 */ /* 0x000fea0003800200 */
.L_x_0:
[----:B------:R-:W-:Y:S05]  /*0b10*/  EXIT ;  /* 0x000000000000794d */ /* 0x000fea0003800000 */
.L_x_14:
[----:B------:R-:W-:-:S00]  /*0b20*/  BRA `(.L_x_14) ;  /* 0xfffffffc00fc7947 */ /* 0x000fc0000383ffff */
[----:B------:R-:W-:-:S00]  /*0b30*/  NOP ;  /* 0x0000000000007918 */ /* 0x000fc00000000000 */
        /* <DEDUP_REMOVED lines=12> */
.L_x_24:


//--------------------- .nv.shared.reserved.0     --------------------------
	.section	.nv.shared.reserved.0,"aw",@nobits
	.weak		__nv_reservedSMEM_offset_0_alias
	.size		__nv_reservedSMEM_offset_0_alias, 0, 64
	.other		__nv_reservedSMEM_offset_0_alias,@"STO_CUDA_RESERVED_SHARED STV_DEFAULT"
__nv_reservedSMEM_offset_0_alias:
	.zero		0
	.zero		64


//--------------------- .nv.constant0._Z17processLineKernelPcPiS_i --------------------------
	.section	.nv.constant0._Z17processLineKernelPcPiS_i,"a",@progbits
	.sectionflags	@""
	.align	4
.nv.constant0._Z17processLineKernelPcPiS_i:
	.zero		924


//--------------------- SYMBOLS --------------------------

	.type		.nv.reservedSmem.offset0,@object
	.size		.nv.reservedSmem.offset0,0x4
